//
// Generated by NVIDIA NVVM Compiler
//
// Compiler Build ID: CL-36424714
// Cuda compilation tools, release 13.0, V13.0.88
// Based on NVVM 20.0.0
//

.version 9.0
.target sm_100
.address_size 64

	// .globl	_Z5opArrPiPd

.visible .entry _Z5opArrPiPd(
	.param .u64 .ptr .align 1 _Z5opArrPiPd_param_0,
	.param .u64 .ptr .align 1 _Z5opArrPiPd_param_1
)
{
	.reg .b32 	%r<4>;
	.reg .b64 	%rd<11>;
	.reg .b64 	%fd<5>;

	ld.param.u64 	%rd1, [_Z5opArrPiPd_param_0];
	ld.param.u64 	%rd2, [_Z5opArrPiPd_param_1];
	cvta.to.global.u64 	%rd3, %rd2;
	cvta.to.global.u64 	%rd4, %rd1;
	mov.u32 	%r1, %tid.x;
	shl.b32 	%r2, %r1, 1;
	mul.wide.u32 	%rd5, %r2, 4;
	add.s64 	%rd6, %rd4, %rd5;
	ld.global.u32 	%r3, [%rd6];
	cvt.rn.f64.s32 	%fd1, %r3;
	mul.wide.u32 	%rd7, %r2, 8;
	add.s64 	%rd8, %rd3, %rd7;
	ld.global.f64 	%fd2, [%rd8+8];
	add.f64 	%fd3, %fd2, %fd1;
	mul.f64 	%fd4, %fd3, 0d3FE0000000000000;
	mul.wide.u32 	%rd9, %r1, 8;
	add.s64 	%rd10, %rd3, %rd9;
	st.global.f64 	[%rd10], %fd4;
	ret;

}


// ===== COMPILED SASS (sm_100) =====

	.target	sm_100

	.elftype	@"ET_EXEC"


//--------------------- .note.nv.tkinfo           --------------------------
	.section	.note.nv.tkinfo,"",@"SHT_NOTE"
	.sectionflags	@"SHF_NOTE_NV_TKINFO"
	.tkinfo
        /*0018*/ 	.word	0x00000002
        /*0030*/ 	.string	""
        /*0030*/ 	.string	"ptxas"
        /*0030*/ 	.string	"Cuda compilation tools, release 13.0, V13.0.88"
        /*0030*/ 	.string	"Build cuda_13.0.r13.0/compiler.36424714_0"
        /*0030*/ 	.string	"-arch sm_100 -m 64 "



//--------------------- .note.nv.cuinfo           --------------------------
	.section	.note.nv.cuinfo,"",@"SHT_NOTE"
	.sectionflags	@"SHF_NOTE_NV_CUINFO"
        /*0018*/ 	.short	0x0002
        /*001a*/ 	.short	0x0064
        /*001c*/ 	.short	0x0082
	.zero		2


//--------------------- .nv.info                  --------------------------
	.section	.nv.info,"",@"SHT_CUDA_INFO"
	.align	4


	//----- nvinfo : EIATTR_REGCOUNT
	.align		4
        /*0000*/ 	.byte	0x04, 0x2f
        /*0002*/ 	.short	(.L_1 - .L_0)
	.align		4
.L_0:
        /*0004*/ 	.word	index@(_Z5opArrPiPd)
        /*0008*/ 	.word	0x0000000e


	//----- nvinfo : EIATTR_FRAME_SIZE
	.align		4
.L_1:
        /*000c*/ 	.byte	0x04, 0x11
        /*000e*/ 	.short	(.L_3 - .L_2)
	.align		4
.L_2:
        /*0010*/ 	.word	index@(_Z5opArrPiPd)
        /*0014*/ 	.word	0x00000000


	//----- nvinfo : EIATTR_MIN_STACK_SIZE
	.align		4
.L_3:
        /*0018*/ 	.byte	0x04, 0x12
        /*001a*/ 	.short	(.L_5 - .L_4)
	.align		4
.L_4:
        /*001c*/ 	.word	index@(_Z5opArrPiPd)
        /*0020*/ 	.word	0x00000000
.L_5:


//--------------------- .nv.compat                --------------------------
	.section	.nv.compat,"",@"SHT_CUDA_COMPAT_INFO"
	.align	4
        /*0000*/ 	.byte	0x02, 0x09, 0x00, 0x00, 0x02, 0x02, 0x01, 0x00, 0x02, 0x05, 0x05, 0x00, 0x03, 0x07, 0x01, 0x01
        /*0010*/ 	.byte	0x02, 0x03, 0x00, 0x00, 0x02, 0x06, 0x01, 0x00, 0x04, 0x0b, 0x08, 0x00, 0x01, 0x00, 0x00, 0x00
        /*0020*/ 	.byte	0x00, 0x00, 0x00, 0x00


//--------------------- .nv.info._Z5opArrPiPd     --------------------------
	.section	.nv.info._Z5opArrPiPd,"",@"SHT_CUDA_INFO"
	.sectionflags	@""
	.align	4


	//----- nvinfo : EIATTR_CUDA_API_VERSION
	.align		4
        /*0000*/ 	.byte	0x04, 0x37
        /*0002*/ 	.short	(.L_7 - .L_6)
.L_6:
        /*0004*/ 	.word	0x00000082


	//----- nvinfo : EIATTR_KPARAM_INFO
	.align		4
.L_7:
        /*0008*/ 	.byte	0x04, 0x17
        /*000a*/ 	.short	(.L_9 - .L_8)
.L_8:
        /*000c*/ 	.word	0x00000000
        /*0010*/ 	.short	0x0001
        /*0012*/ 	.short	0x0008
        /*0014*/ 	.byte	0x00, 0xf5, 0x21, 0x00


	//----- nvinfo : EIATTR_KPARAM_INFO
	.align		4
.L_9:
        /*0018*/ 	.byte	0x04, 0x17
        /*001a*/ 	.short	(.L_11 - .L_10)
.L_10:
        /*001c*/ 	.word	0x00000000
        /*0020*/ 	.short	0x0000
        /*0022*/ 	.short	0x0000
        /*0024*/ 	.byte	0x00, 0xf5, 0x21, 0x00


	//----- nvinfo : EIATTR_SPARSE_MMA_MASK
	.align		4
.L_11:
        /*0028*/ 	.byte	0x03, 0x50
        /*002a*/ 	.short	0x0000


	//----- nvinfo : EIATTR_MAXREG_COUNT
	.align		4
        /*002c*/ 	.byte	0x03, 0x1b
        /*002e*/ 	.short	0x00ff


	//----- nvinfo : EIATTR_MERCURY_ISA_VERSION
	.align		4
        /*0030*/ 	.byte	0x03, 0x5f
        /*0032*/ 	.short	0x0101


	//----- nvinfo : EIATTR_VRC_CTA_INIT_COUNT
	.align		4
        /*0034*/ 	.byte	0x02, 0x4a
	.zero		1
	.zero		1


	//----- nvinfo : EIATTR_EXIT_INSTR_OFFSETS
	.align		4
        /*0038*/ 	.byte	0x04, 0x1c
        /*003a*/ 	.short	(.L_13 - .L_12)


	//   ....[0]....
.L_12:
        /*003c*/ 	.word	0x000000f0


	//----- nvinfo : EIATTR_CBANK_PARAM_SIZE
	.align		4
.L_13:
        /*0040*/ 	.byte	0x03, 0x19
        /*0042*/ 	.short	0x0010


	//----- nvinfo : EIATTR_PARAM_CBANK
	.align		4
        /*0044*/ 	.byte	0x04, 0x0a
        /*0046*/ 	.short	(.L_15 - .L_14)
	.align		4
.L_14:
        /*0048*/ 	.word	index@(.nv.constant0._Z5opArrPiPd)
        /*004c*/ 	.short	0x0380
        /*004e*/ 	.short	0x0010


	//----- nvinfo : EIATTR_SW_WAR
	.align		4
.L_15:
        /*0050*/ 	.byte	0x04, 0x36
        /*0052*/ 	.short	(.L_17 - .L_16)
.L_16:
        /*0054*/ 	.word	0x00000008
.L_17:


//--------------------- .nv.callgraph             --------------------------
	.section	.nv.callgraph,"",@"SHT_CUDA_CALLGRAPH"
	.align	4
	.sectionentsize	8
	.align		4
        /*0000*/ 	.word	0x00000000
	.align		4
        /*0004*/ 	.word	0xffffffff
	.align		4
        /*0008*/ 	.word	0x00000000
	.align		4
        /*000c*/ 	.word	0xfffffffe
	.align		4
        /*0010*/ 	.word	0x00000000
	.align		4
        /*0014*/ 	.word	0xfffffffd
	.align		4
        /*0018*/ 	.word	0x00000000
	.align		4
        /*001c*/ 	.word	0xfffffffc


//--------------------- .text._Z5opArrPiPd        --------------------------
	.section	.text._Z5opArrPiPd,"ax",@progbits
	.align	128
        .global         _Z5opArrPiPd
        .type           _Z5opArrPiPd,@function
        .size           _Z5opArrPiPd,(.L_x_1 - _Z5opArrPiPd)
        .other          _Z5opArrPiPd,@"STO_CUDA_ENTRY STV_DEFAULT"
_Z5opArrPiPd:
.text._Z5opArrPiPd:
[----:B------:R-:W-:Y:S01]  /*0000*/  LDC R1, c[0x0][0x37c] ;  /* 0x0000df00ff017b82 */ /* 0x000fe20000000800 */
[----:B------:R-:W0:Y:S07]  /*0010*/  S2R R11, SR_TID.X ;  /* 0x00000000000b7919 */ /* 0x000e2e0000002100 */
[----:B------:R-:W1:Y:S01]  /*0020*/  LDC.64 R2, c[0x0][0x380] ;  /* 0x0000e000ff027b82 */ /* 0x000e620000000a00 */
[----:B------:R-:W2:Y:S07]  /*0030*/  LDCU.64 UR4, c[0x0][0x358] ;  /* 0x00006b00ff0477ac */ /* 0x000eae0008000a00 */
[----:B------:R-:W3:Y:S01]  /*0040*/  LDC.64 R8, c[0x0][0x388] ;  /* 0x0000e200ff087b82 */ /* 0x000ee20000000a00 */
[----:B0-----:R-:W-:-:S05]  /*0050*/  SHF.L.U32 R7, R11, 0x1, RZ ;  /* 0x000000010b077819 */ /* 0x001fca00000006ff */
[----:B-1----:R-:W-:-:S06]  /*0060*/  IMAD.WIDE.U32 R2, R7, 0x4, R2 ;  /* 0x0000000407027825 */ /* 0x002fcc00078e0002 */
[----:B--2---:R-:W2:Y:S01]  /*0070*/  LDG.E R2, desc[UR4][R2.64] ;  /* 0x0000000402027981 */ /* 0x004ea2000c1e1900 */
[----:B---3--:R-:W-:-:S06]  /*0080*/  IMAD.WIDE.U32 R6, R7, 0x8, R8 ;  /* 0x0000000807067825 */ /* 0x008fcc00078e0008 */
[----:B------:R-:W3:Y:S01]  /*0090*/  LDG.E.64 R6, desc[UR4][R6.64+0x8] ;  /* 0x0000080406067981 */ /* 0x000ee2000c1e1b00 */
[----:B------:R-:W-:Y:S01]  /*00a0*/  IMAD.WIDE.U32 R8, R11, 0x8, R8 ;  /* 0x000000080b087825 */ /* 0x000fe200078e0008 */
[----:B--2---:R-:W3:Y:S02]  /*00b0*/  I2F.F64 R4, R2 ;  /* 0x0000000200047312 */ /* 0x004ee40000201c00 */
[----:B---3--:R-:W-:-:S08]  /*00c0*/  DADD R4, R4, R6 ;  /* 0x0000000004047229 */ /* 0x008fd00000000006 */
[----:B------:R-:W-:-:S07]  /*00d0*/  DMUL R4, R4, 0.5 ;  /* 0x3fe0000004047828 */ /* 0x000fce0000000000 */
[----:B------:R-:W-:Y:S01]  /*00e0*/  STG.E.64 desc[UR4][R8.64], R4 ;  /* 0x0000000408007986 */ /* 0x000fe2000c101b04 */
[----:B------:R-:W-:Y:S05]  /*00f0*/  EXIT ;  /* 0x000000000000794d */ /* 0x000fea0003800000 */
.L_x_0:
[----:B------:R-:W-:-:S00]  /*0100*/  BRA `(.L_x_0) ;  /* 0xfffffffc00fc7947 */ /* 0x000fc0000383ffff */
[----:B------:R-:W-:-:S00]  /*0110*/  NOP ;  /* 0x0000000000007918 */ /* 0x000fc00000000000 */
        /* <DEDUP_REMOVED lines=14> */
.L_x_1:


//--------------------- .nv.shared.reserved.0     --------------------------
	.section	.nv.shared.reserved.0,"aw",@nobits
	.weak		__nv_reservedSMEM_offset_0_alias
	.size		__nv_reservedSMEM_offset_0_alias, 0, 64
	.other		__nv_reservedSMEM_offset_0_alias,@"STO_CUDA_RESERVED_SHARED STV_DEFAULT"
__nv_reservedSMEM_offset_0_alias:
	.zero		0
	.zero		64


//--------------------- .nv.constant0._Z5opArrPiPd --------------------------
	.section	.nv.constant0._Z5opArrPiPd,"a",@progbits
	.sectionflags	@""
	.align	4
.nv.constant0._Z5opArrPiPd:
	.zero		912


//--------------------- SYMBOLS --------------------------

	.type		.nv.reservedSmem.offset0,@object
	.size		.nv.reservedSmem.offset0,0x4
